	.headerflags	@"EF_CUDA_TEXMODE_UNIFIED EF_CUDA_64BIT_ADDRESS EF_CUDA_ACCELERATORS EF_CUDA_SM90 EF_CUDA_VIRTUAL_SM(EF_CUDA_SM90)"
	.elftype	@"ET_EXEC"


//--------------------- .nv.info                  --------------------------
	.section	.nv.info,"",@"SHT_CUDA_INFO"
	.align	4


	//----- nvinfo : EIATTR_REGCOUNT
	.align		4
        /*0000*/ 	.byte	0x04, 0x2f
        /*0002*/ 	.short	(.L_3 - .L_2)
	.align		4
.L_2:
        /*0004*/ 	.word	index@(triton_poi_fused__native_batch_norm_legit_no_training_add_convolution_relu_27)
        /*0008*/ 	.word	0x0000001c


	//----- nvinfo : EIATTR_MIN_STACK_SIZE
	.align		4
.L_3:
        /*000c*/ 	.byte	0x04, 0x12
        /*000e*/ 	.short	(.L_5 - .L_4)
	.align		4
.L_4:
        /*0010*/ 	.word	index@(triton_poi_fused__native_batch_norm_legit_no_training_add_convolution_relu_27)
        /*0014*/ 	.word	0x00000000


	//----- nvinfo : EIATTR_FRAME_SIZE
	.align		4
.L_5:
        /*0018*/ 	.byte	0x04, 0x11
        /*001a*/ 	.short	(.L_7 - .L_6)
	.align		4
.L_6:
        /*001c*/ 	.word	index@(triton_poi_fused__native_batch_norm_legit_no_training_add_convolution_relu_27)
        /*0020*/ 	.word	0x00000000


	//----- nvinfo : EIATTR_MIN_STACK_SIZE
	.align		4
.L_7:
        /*0024*/ 	.byte	0x04, 0x12
        /*0026*/ 	.short	(.L_9 - .L_8)
	.align		4
.L_8:
        /*0028*/ 	.word	index@(triton_poi_fused__native_batch_norm_legit_no_training_add_convolution_relu_27)
        /*002c*/ 	.word	0x00000000
.L_9:


//--------------------- .nv.info.triton_poi_fused__native_batch_norm_legit_no_training_add_convolution_relu_27 --------------------------
	.section	.nv.info.triton_poi_fused__native_batch_norm_legit_no_training_add_convolution_relu_27,"",@"SHT_CUDA_INFO"
	.sectionflags	@""
	.align	4


	//----- nvinfo : EIATTR_CUDA_API_VERSION
	.align		4
        /*0000*/ 	.byte	0x04, 0x37
        /*0002*/ 	.short	(.L_11 - .L_10)
.L_10:
        /*0004*/ 	.word	0x0000007c


	//----- nvinfo : EIATTR_KPARAM_INFO
	.align		4
.L_11:
        /*0008*/ 	.byte	0x04, 0x17
        /*000a*/ 	.short	(.L_13 - .L_12)
.L_12:
        /*000c*/ 	.word	0x00000000
        /*0010*/ 	.short	0x000a
        /*0012*/ 	.short	0x0050
        /*0014*/ 	.byte	0x00, 0xf0, 0x11, 0x00


	//----- nvinfo : EIATTR_KPARAM_INFO
	.align		4
.L_13:
        /*0018*/ 	.byte	0x04, 0x17
        /*001a*/ 	.short	(.L_15 - .L_14)
.L_14:
        /*001c*/ 	.word	0x00000000
        /*0020*/ 	.short	0x0009
        /*0022*/ 	.short	0x0048
        /*0024*/ 	.byte	0x00, 0xf4, 0x21, 0x00


	//----- nvinfo : EIATTR_KPARAM_INFO
	.align		4
.L_15:
        /*0028*/ 	.byte	0x04, 0x17
        /*002a*/ 	.short	(.L_17 - .L_16)
.L_16:
        /*002c*/ 	.word	0x00000000
        /*0030*/ 	.short	0x0008
        /*0032*/ 	.short	0x0040
        /*0034*/ 	.byte	0x00, 0xf4, 0x21, 0x00


	//----- nvinfo : EIATTR_KPARAM_INFO
	.align		4
.L_17:
        /*0038*/ 	.byte	0x04, 0x17
        /*003a*/ 	.short	(.L_19 - .L_18)
.L_18:
        /*003c*/ 	.word	0x00000000
        /*0040*/ 	.short	0x0007
        /*0042*/ 	.short	0x0038
        /*0044*/ 	.byte	0x00, 0xf4, 0x21, 0x00


	//----- nvinfo : EIATTR_KPARAM_INFO
	.align		4
.L_19:
        /*0048*/ 	.byte	0x04, 0x17
        /*004a*/ 	.short	(.L_21 - .L_20)
.L_20:
        /*004c*/ 	.word	0x00000000
        /*0050*/ 	.short	0x0006
        /*0052*/ 	.short	0x0030
        /*0054*/ 	.byte	0x00, 0xf4, 0x21, 0x00


	//----- nvinfo : EIATTR_KPARAM_INFO
	.align		4
.L_21:
        /*0058*/ 	.byte	0x04, 0x17
        /*005a*/ 	.short	(.L_23 - .L_22)
.L_22:
        /*005c*/ 	.word	0x00000000
        /*0060*/ 	.short	0x0005
        /*0062*/ 	.short	0x0028
        /*0064*/ 	.byte	0x00, 0xf4, 0x21, 0x00


	//----- nvinfo : EIATTR_KPARAM_INFO
	.align		4
.L_23:
        /*0068*/ 	.byte	0x04, 0x17
        /*006a*/ 	.short	(.L_25 - .L_24)
.L_24:
        /*006c*/ 	.word	0x00000000
        /*0070*/ 	.short	0x0004
        /*0072*/ 	.short	0x0020
        /*0074*/ 	.byte	0x00, 0xf4, 0x21, 0x00


	//----- nvinfo : EIATTR_KPARAM_INFO
	.align		4
.L_25:
        /*0078*/ 	.byte	0x04, 0x17
        /*007a*/ 	.short	(.L_27 - .L_26)
.L_26:
        /*007c*/ 	.word	0x00000000
        /*0080*/ 	.short	0x0003
        /*0082*/ 	.short	0x0018
        /*0084*/ 	.byte	0x00, 0xf4, 0x21, 0x00


	//----- nvinfo : EIATTR_KPARAM_INFO
	.align		4
.L_27:
        /*0088*/ 	.byte	0x04, 0x17
        /*008a*/ 	.short	(.L_29 - .L_28)
.L_28:
        /*008c*/ 	.word	0x00000000
        /*0090*/ 	.short	0x0002
        /*0092*/ 	.short	0x0010
        /*0094*/ 	.byte	0x00, 0xf4, 0x21, 0x00


	//----- nvinfo : EIATTR_KPARAM_INFO
	.align		4
.L_29:
        /*0098*/ 	.byte	0x04, 0x17
        /*009a*/ 	.short	(.L_31 - .L_30)
.L_30:
        /*009c*/ 	.word	0x00000000
        /*00a0*/ 	.short	0x0001
        /*00a2*/ 	.short	0x0008
        /*00a4*/ 	.byte	0x00, 0xf4, 0x21, 0x00


	//----- nvinfo : EIATTR_KPARAM_INFO
	.align		4
.L_31:
        /*00a8*/ 	.byte	0x04, 0x17
        /*00aa*/ 	.short	(.L_33 - .L_32)
.L_32:
        /*00ac*/ 	.word	0x00000000
        /*00b0*/ 	.short	0x0000
        /*00b2*/ 	.short	0x0000
        /*00b4*/ 	.byte	0x00, 0xf4, 0x21, 0x00


	//----- nvinfo : EIATTR_SPARSE_MMA_MASK
	.align		4
.L_33:
        /*00b8*/ 	.byte	0x03, 0x50
        /*00ba*/ 	.short	0x0000


	//----- nvinfo : EIATTR_MAXREG_COUNT
	.align		4
        /*00bc*/ 	.byte	0x03, 0x1b
        /*00be*/ 	.short	0x00ff


	//----- nvinfo : EIATTR_EXIT_INSTR_OFFSETS
	.align		4
        /*00c0*/ 	.byte	0x04, 0x1c
        /*00c2*/ 	.short	(.L_35 - .L_34)


	//   ....[0]....
.L_34:
        /*00c4*/ 	.word	0x00000440


	//   ....[1]....
        /*00c8*/ 	.word	0x00000460


	//----- nvinfo : EIATTR_REQNTID
	.align		4
.L_35:
        /*00cc*/ 	.byte	0x04, 0x10
        /*00ce*/ 	.short	(.L_37 - .L_36)
.L_36:
        /*00d0*/ 	.word	0x00000080
        /*00d4*/ 	.word	0x00000001
        /*00d8*/ 	.word	0x00000001


	//----- nvinfo : EIATTR_CBANK_PARAM_SIZE
	.align		4
.L_37:
        /*00dc*/ 	.byte	0x03, 0x19
        /*00de*/ 	.short	0x0054


	//----- nvinfo : EIATTR_PARAM_CBANK
	.align		4
        /*00e0*/ 	.byte	0x04, 0x0a
        /*00e2*/ 	.short	(.L_39 - .L_38)
	.align		4
.L_38:
        /*00e4*/ 	.word	index@(.nv.constant0.triton_poi_fused__native_batch_norm_legit_no_training_add_convolution_relu_27)
        /*00e8*/ 	.short	0x0210
        /*00ea*/ 	.short	0x0054


	//----- nvinfo : EIATTR_SW_WAR
	.align		4
.L_39:
        /*00ec*/ 	.byte	0x04, 0x36
        /*00ee*/ 	.short	(.L_41 - .L_40)
.L_40:
        /*00f0*/ 	.word	0x00000008
.L_41:


//--------------------- .nv.callgraph             --------------------------
	.section	.nv.callgraph,"",@"SHT_CUDA_CALLGRAPH"
	.align	4
	.sectionentsize	8
	.align		4
        /*0000*/ 	.word	0x00000000
	.align		4
        /*0004*/ 	.word	0xffffffff
	.align		4
        /*0008*/ 	.word	0x00000000
	.align		4
        /*000c*/ 	.word	0xfffffffe
	.align		4
        /*0010*/ 	.word	0x00000000
	.align		4
        /*0014*/ 	.word	0xfffffffd
	.align		4
        /*0018*/ 	.word	0x00000000
	.align		4
        /*001c*/ 	.word	0xfffffffc


//--------------------- .nv.constant4             --------------------------
	.section	.nv.constant4,"a",@progbits
	.align	8
	.align		8
.nv.constant4:
        /*0000*/ 	.dword	_$_str
	.align		8
        /*0008*/ 	.dword	_$_str_$_2


//--------------------- .text.triton_poi_fused__native_batch_norm_legit_no_training_add_convolution_relu_27 --------------------------
	.section	.text.triton_poi_fused__native_batch_norm_legit_no_training_add_convolution_relu_27,"ax",@progbits
	.align	128
        .global         triton_poi_fused__native_batch_norm_legit_no_training_add_convolution_relu_27
        .type           triton_poi_fused__native_batch_norm_legit_no_training_add_convolution_relu_27,@function
        .size           triton_poi_fused__native_batch_norm_legit_no_training_add_convolution_relu_27,(.L_x_1 - triton_poi_fused__native_batch_norm_legit_no_training_add_convolution_relu_27)
        .other          triton_poi_fused__native_batch_norm_legit_no_training_add_convolution_relu_27,@"STO_CUDA_ENTRY STV_DEFAULT"
triton_poi_fused__native_batch_norm_legit_no_training_add_convolution_relu_27:
.text.triton_poi_fused__native_batch_norm_legit_no_training_add_convolution_relu_27:
[----:B------:R-:W0:Y:S01]  /*0000*/  LDC R1, c[0x0][0x28] ;  /* 0x00000a00ff017b82 */ /* 0x000e220000000800 */
[----:B------:R-:W1:Y:S07]  /*0010*/  S2R R15, SR_TID.X ;  /* 0x00000000000f7919 */ /* 0x000e6e0000002100 */
[----:B------:R-:W2:Y:S01]  /*0020*/  LDC.64 R6, c[0x0][0x240] ;  /* 0x00009000ff067b82 */ /* 0x000ea20000000a00 */
[----:B------:R-:W-:Y:S01]  /*0030*/  CS2R R18, SRZ ;  /* 0x0000000000127805 */ /* 0x000fe2000001ff00 */
[----:B------:R-:W-:Y:S01]  /*0040*/  ULDC.64 UR4, c[0x0][0x208] ;  /* 0x0000820000047ab9 */ /* 0x000fe20000000a00 */
[----:B------:R-:W3:Y:S05]  /*0050*/  S2R R0, SR_CTAID.X ;  /* 0x0000000000007919 */ /* 0x000eea0000002500 */
[----:B------:R-:W4:Y:S08]  /*0060*/  LDC.64 R22, c[0x0][0x220] ;  /* 0x00008800ff167b82 */ /* 0x000f300000000a00 */
[----:B------:R-:W5:Y:S08]  /*0070*/  LDC.64 R24, c[0x0][0x228] ;  /* 0x00008a00ff187b82 */ /* 0x000f700000000a00 */
[----:B------:R-:W5:Y:S01]  /*0080*/  LDC.64 R8, c[0x0][0x230] ;  /* 0x00008c00ff087b82 */ /* 0x000f620000000a00 */
[----:B-1----:R-:W-:-:S07]  /*0090*/  LOP3.LUT R15, R15, 0x7f, RZ, 0xc0, !PT ;  /* 0x0000007f0f0f7812 */ /* 0x002fce00078ec0ff */
[----:B------:R-:W1:Y:S01]  /*00a0*/  LDC.64 R12, c[0x0][0x218] ;  /* 0x00008600ff0c7b82 */ /* 0x000e620000000a00 */
[----:B---3--:R-:W-:Y:S02]  /*00b0*/  SHF.R.S32.HI R2, RZ, 0x18, R0 ;  /* 0x00000018ff027819 */ /* 0x008fe40000011400 */
[----:B------:R-:W-:Y:S02]  /*00c0*/  LEA R15, R0, R15, 0x7 ;  /* 0x0000000f000f7211 */ /* 0x000fe400078e38ff */
[----:B------:R-:W-:-:S03]  /*00d0*/  SGXT R0, R2, 0x1 ;  /* 0x000000010200781a */ /* 0x000fc60000000200 */
[----:B------:R-:W3:Y:S01]  /*00e0*/  LDC.64 R10, c[0x0][0x210] ;  /* 0x00008400ff0a7b82 */ /* 0x000ee20000000a00 */
[----:B------:R-:W-:Y:S02]  /*00f0*/  ISETP.GE.AND P0, PT, R15, 0x100, PT ;  /* 0x000001000f00780c */ /* 0x000fe40003f06270 */
[----:B------:R-:W-:-:S04]  /*0100*/  LEA.HI R0, R0, R15, RZ, 0x2 ;  /* 0x0000000f00007211 */ /* 0x000fc800078f10ff */
[----:B------:R-:W-:Y:S01]  /*0110*/  LOP3.LUT R0, R0, 0xfffffffc, RZ, 0xc0, !PT ;  /* 0xfffffffc00007812 */ /* 0x000fe200078ec0ff */
[----:B------:R-:W3:Y:S03]  /*0120*/  LDC.64 R2, c[0x0][0x238] ;  /* 0x00008e00ff027b82 */ /* 0x000ee60000000a00 */
[----:B------:R-:W-:-:S05]  /*0130*/  IADD3 R21, R15, -R0, RZ ;  /* 0x800000000f157210 */ /* 0x000fca0007ffe0ff */
[----:B--2---:R-:W-:Y:S01]  /*0140*/  IMAD.WIDE R6, R21, 0x4, R6 ;  /* 0x0000000415067825 */ /* 0x004fe200078e0206 */
[----:B------:R-:W-:Y:S01]  /*0150*/  HFMA2.MMA R14, -RZ, RZ, 0, 0 ;  /* 0x00000000ff0e7435 */ /* 0x000fe200000001ff */
[----:B------:R-:W2:Y:S03]  /*0160*/  LDC.64 R4, c[0x0][0x248] ;  /* 0x00009200ff047b82 */ /* 0x000ea60000000a00 */
[----:B------:R5:W2:Y:S01]  /*0170*/  @!P0 LDG.E.EL R18, desc[UR4][R6.64] ;  /* 0x0000000406128981 */ /* 0x000aa2000c2e1900 */
[----:B----4-:R-:W-:Y:S01]  /*0180*/  IMAD.WIDE R22, R15, 0x4, R22 ;  /* 0x000000040f167825 */ /* 0x010fe200078e0216 */
[----:B------:R-:W-:-:S03]  /*0190*/  CS2R R16, SRZ ;  /* 0x0000000000107805 */ /* 0x000fc6000001ff00 */
[----:B-----5:R-:W-:Y:S01]  /*01a0*/  IMAD.WIDE R24, R21, 0x4, R24 ;  /* 0x0000000415187825 */ /* 0x020fe200078e0218 */
[----:B------:R-:W-:Y:S01]  /*01b0*/  MOV R0, RZ ;  /* 0x000000ff00007202 */ /* 0x000fe20000000f00 */
[----:B------:R4:W5:Y:S01]  /*01c0*/  @!P0 LDG.E R14, desc[UR4][R22.64] ;  /* 0x00000004160e8981 */ /* 0x000962000c1e1900 */
[----:B------:R-:W4:Y:S01]  /*01d0*/  LDC.64 R6, c[0x0][0x250] ;  /* 0x00009400ff067b82 */ /* 0x000f220000000a00 */
[----:B0-----:R-:W-:Y:S02]  /*01e0*/  IMAD.WIDE R8, R15, 0x4, R8 ;  /* 0x000000040f087825 */ /* 0x001fe400078e0208 */
[----:B------:R-:W5:Y:S02]  /*01f0*/  @!P0 LDG.E.EL R19, desc[UR4][R24.64] ;  /* 0x0000000418138981 */ /* 0x000f64000c2e1900 */
[----:B-1----:R-:W-:Y:S01]  /*0200*/  IMAD.WIDE R12, R21, 0x4, R12 ;  /* 0x00000004150c7825 */ /* 0x002fe200078e020c */
[----:B------:R-:W-:Y:S01]  /*0210*/  HFMA2.MMA R20, -RZ, RZ, 0, 0 ;  /* 0x00000000ff147435 */ /* 0x000fe200000001ff */
[----:B------:R-:W5:Y:S02]  /*0220*/  @!P0 LDG.E R16, desc[UR4][R8.64] ;  /* 0x0000000408108981 */ /* 0x000f64000c1e1900 */
[----:B---3--:R-:W-:-:S02]  /*0230*/  IMAD.WIDE R10, R15, 0x4, R10 ;  /* 0x000000040f0a7825 */ /* 0x008fc400078e020a */
[----:B------:R-:W3:Y:S04]  /*0240*/  @!P0 LDG.E.EL R0, desc[UR4][R12.64] ;  /* 0x000000040c008981 */ /* 0x000ee8000c2e1900 */
[----:B------:R-:W3:Y:S01]  /*0250*/  @!P0 LDG.E R17, desc[UR4][R10.64] ;  /* 0x000000040a118981 */ /* 0x000ee2000c1e1900 */
[----:B------:R-:W-:-:S05]  /*0260*/  IMAD.WIDE R2, R21, 0x4, R2 ;  /* 0x0000000415027825 */ /* 0x000fca00078e0202 */
[----:B------:R0:W3:Y:S01]  /*0270*/  @!P0 LDG.E.EL R20, desc[UR4][R2.64] ;  /* 0x0000000402148981 */ /* 0x0000e2000c2e1900 */
[----:B--2---:R-:W-:-:S04]  /*0280*/  IMAD.WIDE R4, R21, 0x4, R4 ;  /* 0x0000000415047825 */ /* 0x004fc800078e0204 */
[----:B----4-:R-:W-:Y:S01]  /*0290*/  IMAD.WIDE R22, R21, 0x4, R6 ;  /* 0x0000000415167825 */ /* 0x010fe200078e0206 */
[----:B------:R-:W-:-:S06]  /*02a0*/  CS2R R6, SRZ ;  /* 0x0000000000067805 */ /* 0x000fcc000001ff00 */
[----:B------:R1:W2:Y:S04]  /*02b0*/  @!P0 LDG.E.EL R7, desc[UR4][R4.64] ;  /* 0x0000000404078981 */ /* 0x0002a8000c2e1900 */
[----:B------:R-:W2:Y:S01]  /*02c0*/  @!P0 LDG.E.EL R6, desc[UR4][R22.64] ;  /* 0x0000000416068981 */ /* 0x000ea2000c2e1900 */
[----:B0-----:R-:W-:Y:S01]  /*02d0*/  MOV R2, 0x3e800000 ;  /* 0x3e80000000027802 */ /* 0x001fe20000000f00 */
[----:B------:R-:W-:-:S04]  /*02e0*/  FADD R18, R18, 9.9999997473787516356e-06 ;  /* 0x3727c5ac12127421 */ /* 0x000fc80000000000 */
[----:B------:R-:W0:Y:S02]  /*02f0*/  MUFU.SQRT R8, R18 ;  /* 0x0000001200087308 */ /* 0x000e240000002000 */
[C---:B0-----:R-:W-:Y:S02]  /*0300*/  FSETP.GT.AND P1, PT, R8.reuse, 8.50705917302346158658e+37, PT ;  /* 0x7e8000000800780b */ /* 0x041fe40003f24000 */
[----:B------:R-:W-:-:S11]  /*0310*/  FSETP.GEU.AND P2, PT, R8, 1.175494350822287508e-38, PT ;  /* 0x008000000800780b */ /* 0x000fd60003f4e000 */
[----:B------:R-:W-:-:S04]  /*0320*/  @P1 FMUL R8, R8, 0.25 ;  /* 0x3e80000008081820 */ /* 0x000fc80000400000 */
[----:B------:R-:W-:Y:S01]  /*0330*/  @!P2 FMUL R8, R8, 16777216 ;  /* 0x4b8000000808a820 */ /* 0x000fe20000400000 */
[----:B-----5:R-:W-:-:S05]  /*0340*/  FADD R19, R19, R14 ;  /* 0x0000000e13137221 */ /* 0x020fca0000000000 */
[----:B------:R-:W0:Y:S01]  /*0350*/  MUFU.RCP R8, R8 ;  /* 0x0000000800087308 */ /* 0x000e220000001000 */
[----:B-1----:R-:W-:Y:S01]  /*0360*/  FSEL R5, R2, 1, P1 ;  /* 0x3f80000002057808 */ /* 0x002fe20000800000 */
[----:B------:R-:W-:Y:S01]  /*0370*/  FADD R19, R19, R16 ;  /* 0x0000001013137221 */ /* 0x000fe20000000000 */
[----:B---3--:R-:W-:Y:S01]  /*0380*/  FADD R0, R0, R17 ;  /* 0x0000001100007221 */ /* 0x008fe20000000000 */
[----:B------:R-:W1:Y:S02]  /*0390*/  LDC.64 R2, c[0x0][0x258] ;  /* 0x00009600ff027b82 */ /* 0x000e640000000a00 */
[----:B------:R-:W-:Y:S01]  /*03a0*/  @!P2 FMUL R5, R5, 16777216 ;  /* 0x4b8000000505a820 */ /* 0x000fe20000400000 */
[----:B------:R-:W-:-:S04]  /*03b0*/  FADD R19, R0, R19 ;  /* 0x0000001300137221 */ /* 0x000fc80000000000 */
[----:B------:R-:W-:Y:S01]  /*03c0*/  FADD R20, R19, -R20 ;  /* 0x8000001413147221 */ /* 0x000fe20000000000 */
[----:B0-----:R-:W-:-:S04]  /*03d0*/  FMUL R5, R8, R5 ;  /* 0x0000000508057220 */ /* 0x001fc80000400000 */
[----:B------:R-:W-:-:S04]  /*03e0*/  FMUL R5, R20, R5 ;  /* 0x0000000514057220 */ /* 0x000fc80000400000 */
[----:B--2---:R-:W-:Y:S01]  /*03f0*/  FFMA R5, R5, R7, R6 ;  /* 0x0000000705057223 */ /* 0x004fe20000000006 */
[----:B------:R0:W-:Y:S04]  /*0400*/  @!P0 STG.E desc[UR4][R10.64], R19 ;  /* 0x000000130a008986 */ /* 0x0001e8000c101904 */
[----:B------:R-:W-:Y:S01]  /*0410*/  FSETP.GEU.AND P1, PT, R5, RZ, PT ;  /* 0x000000ff0500720b */ /* 0x000fe20003f2e000 */
[----:B-1----:R-:W-:-:S03]  /*0420*/  IMAD.WIDE R2, R15, 0x4, R2 ;  /* 0x000000040f027825 */ /* 0x002fc600078e0202 */
[----:B------:R-:W-:Y:S01]  /*0430*/  FSEL R5, R5, RZ, P1 ;  /* 0x000000ff05057208 */ /* 0x000fe20000800000 */
[----:B0-----:R-:W-:Y:S08]  /*0440*/  @P0 EXIT ;  /* 0x000000000000094d */ /* 0x001ff00003800000 */
[----:B------:R-:W-:Y:S01]  /*0450*/  STG.E desc[UR4][R2.64], R5 ;  /* 0x0000000502007986 */ /* 0x000fe2000c101904 */
[----:B------:R-:W-:Y:S05]  /*0460*/  EXIT ;  /* 0x000000000000794d */ /* 0x000fea0003800000 */
.L_x_0:
[----:B------:R-:W-:-:S00]  /*0470*/  BRA `(.L_x_0) ;  /* 0xfffffffc00fc7947 */ /* 0x000fc0000383ffff */
[----:B------:R-:W-:-:S00]  /*0480*/  NOP ;  /* 0x0000000000007918 */ /* 0x000fc00000000000 */
[----:B------:R-:W-:-:S00]  /*0490*/  NOP ;  /* 0x0000000000007918 */ /* 0x000fc00000000000 */
[----:B------:R-:W-:-:S00]  /*04a0*/  NOP ;  /* 0x0000000000007918 */ /* 0x000fc00000000000 */
[----:B------:R-:W-:-:S00]  /*04b0*/  NOP ;  /* 0x0000000000007918 */ /* 0x000fc00000000000 */
[----:B------:R-:W-:-:S00]  /*04c0*/  NOP ;  /* 0x0000000000007918 */ /* 0x000fc00000000000 */
[----:B------:R-:W-:-:S00]  /*04d0*/  NOP ;  /* 0x0000000000007918 */ /* 0x000fc00000000000 */
[----:B------:R-:W-:-:S00]  /*04e0*/  NOP ;  /* 0x0000000000007918 */ /* 0x000fc00000000000 */
[----:B------:R-:W-:-:S00]  /*04f0*/  NOP ;  /* 0x0000000000007918 */ /* 0x000fc00000000000 */
.L_x_1:


//--------------------- .nv.global.init           --------------------------
	.section	.nv.global.init,"aw",@progbits
.nv.global.init:
	.type		_$_str,@object
	.size		_$_str,(_$_str_$_2 - _$_str)
_$_str:
        /*0000*/ 	.byte	0x5f, 0x5f, 0x43, 0x55, 0x44, 0x41, 0x5f, 0x46, 0x54, 0x5a, 0x00
	.type		_$_str_$_2,@object
	.size		_$_str_$_2,(.L_1 - _$_str_$_2)
_$_str_$_2:
        /*000b*/ 	.byte	0x5f, 0x5f, 0x43, 0x55, 0x44, 0x41, 0x5f, 0x50, 0x52, 0x45, 0x43, 0x5f, 0x53, 0x51, 0x52, 0x54
        /*001b*/ 	.byte	0x00
.L_1:


//--------------------- .nv.constant0.triton_poi_fused__native_batch_norm_legit_no_training_add_convolution_relu_27 --------------------------
	.section	.nv.constant0.triton_poi_fused__native_batch_norm_legit_no_training_add_convolution_relu_27,"a",@progbits
	.sectionflags	@""
	.align	4
.nv.constant0.triton_poi_fused__native_batch_norm_legit_no_training_add_convolution_relu_27:
	.zero		612
